	.headerflags	@"EF_CUDA_TEXMODE_UNIFIED EF_CUDA_64BIT_ADDRESS EF_CUDA_ACCELERATORS EF_CUDA_SM90 EF_CUDA_VIRTUAL_SM(EF_CUDA_SM90)"
	.elftype	@"ET_EXEC"


//--------------------- .nv.info                  --------------------------
	.section	.nv.info,"",@"SHT_CUDA_INFO"
	.align	4


	//----- nvinfo : EIATTR_REGCOUNT
	.align		4
        /*0000*/ 	.byte	0x04, 0x2f
        /*0002*/ 	.short	(.L_2 - .L_1)
	.align		4
.L_1:
        /*0004*/ 	.word	index@(triton_poi_fused_add_native_layer_norm_9)
        /*0008*/ 	.word	0x00000020


	//----- nvinfo : EIATTR_MIN_STACK_SIZE
	.align		4
.L_2:
        /*000c*/ 	.byte	0x04, 0x12
        /*000e*/ 	.short	(.L_4 - .L_3)
	.align		4
.L_3:
        /*0010*/ 	.word	index@(triton_poi_fused_add_native_layer_norm_9)
        /*0014*/ 	.word	0x00000000


	//----- nvinfo : EIATTR_FRAME_SIZE
	.align		4
.L_4:
        /*0018*/ 	.byte	0x04, 0x11
        /*001a*/ 	.short	(.L_6 - .L_5)
	.align		4
.L_5:
        /*001c*/ 	.word	index@(triton_poi_fused_add_native_layer_norm_9)
        /*0020*/ 	.word	0x00000000


	//----- nvinfo : EIATTR_MIN_STACK_SIZE
	.align		4
.L_6:
        /*0024*/ 	.byte	0x04, 0x12
        /*0026*/ 	.short	(.L_8 - .L_7)
	.align		4
.L_7:
        /*0028*/ 	.word	index@(triton_poi_fused_add_native_layer_norm_9)
        /*002c*/ 	.word	0x00000000
.L_8:


//--------------------- .nv.info.triton_poi_fused_add_native_layer_norm_9 --------------------------
	.section	.nv.info.triton_poi_fused_add_native_layer_norm_9,"",@"SHT_CUDA_INFO"
	.sectionflags	@""
	.align	4


	//----- nvinfo : EIATTR_CUDA_API_VERSION
	.align		4
        /*0000*/ 	.byte	0x04, 0x37
        /*0002*/ 	.short	(.L_10 - .L_9)
.L_9:
        /*0004*/ 	.word	0x0000007c


	//----- nvinfo : EIATTR_KPARAM_INFO
	.align		4
.L_10:
        /*0008*/ 	.byte	0x04, 0x17
        /*000a*/ 	.short	(.L_12 - .L_11)
.L_11:
        /*000c*/ 	.word	0x00000000
        /*0010*/ 	.short	0x0009
        /*0012*/ 	.short	0x0048
        /*0014*/ 	.byte	0x00, 0xf0, 0x11, 0x00


	//----- nvinfo : EIATTR_KPARAM_INFO
	.align		4
.L_12:
        /*0018*/ 	.byte	0x04, 0x17
        /*001a*/ 	.short	(.L_14 - .L_13)
.L_13:
        /*001c*/ 	.word	0x00000000
        /*0020*/ 	.short	0x0008
        /*0022*/ 	.short	0x0040
        /*0024*/ 	.byte	0x00, 0xf4, 0x21, 0x00


	//----- nvinfo : EIATTR_KPARAM_INFO
	.align		4
.L_14:
        /*0028*/ 	.byte	0x04, 0x17
        /*002a*/ 	.short	(.L_16 - .L_15)
.L_15:
        /*002c*/ 	.word	0x00000000
        /*0030*/ 	.short	0x0007
        /*0032*/ 	.short	0x0038
        /*0034*/ 	.byte	0x00, 0xf4, 0x21, 0x00


	//----- nvinfo : EIATTR_KPARAM_INFO
	.align		4
.L_16:
        /*0038*/ 	.byte	0x04, 0x17
        /*003a*/ 	.short	(.L_18 - .L_17)
.L_17:
        /*003c*/ 	.word	0x00000000
        /*0040*/ 	.short	0x0006
        /*0042*/ 	.short	0x0030
        /*0044*/ 	.byte	0x00, 0xf4, 0x21, 0x00


	//----- nvinfo : EIATTR_KPARAM_INFO
	.align		4
.L_18:
        /*0048*/ 	.byte	0x04, 0x17
        /*004a*/ 	.short	(.L_20 - .L_19)
.L_19:
        /*004c*/ 	.word	0x00000000
        /*0050*/ 	.short	0x0005
        /*0052*/ 	.short	0x0028
        /*0054*/ 	.byte	0x00, 0xf4, 0x21, 0x00


	//----- nvinfo : EIATTR_KPARAM_INFO
	.align		4
.L_20:
        /*0058*/ 	.byte	0x04, 0x17
        /*005a*/ 	.short	(.L_22 - .L_21)
.L_21:
        /*005c*/ 	.word	0x00000000
        /*0060*/ 	.short	0x0004
        /*0062*/ 	.short	0x0020
        /*0064*/ 	.byte	0x00, 0xf4, 0x21, 0x00


	//----- nvinfo : EIATTR_KPARAM_INFO
	.align		4
.L_22:
        /*0068*/ 	.byte	0x04, 0x17
        /*006a*/ 	.short	(.L_24 - .L_23)
.L_23:
        /*006c*/ 	.word	0x00000000
        /*0070*/ 	.short	0x0003
        /*0072*/ 	.short	0x0018
        /*0074*/ 	.byte	0x00, 0xf4, 0x21, 0x00


	//----- nvinfo : EIATTR_KPARAM_INFO
	.align		4
.L_24:
        /*0078*/ 	.byte	0x04, 0x17
        /*007a*/ 	.short	(.L_26 - .L_25)
.L_25:
        /*007c*/ 	.word	0x00000000
        /*0080*/ 	.short	0x0002
        /*0082*/ 	.short	0x0010
        /*0084*/ 	.byte	0x00, 0xf4, 0x21, 0x00


	//----- nvinfo : EIATTR_KPARAM_INFO
	.align		4
.L_26:
        /*0088*/ 	.byte	0x04, 0x17
        /*008a*/ 	.short	(.L_28 - .L_27)
.L_27:
        /*008c*/ 	.word	0x00000000
        /*0090*/ 	.short	0x0001
        /*0092*/ 	.short	0x0008
        /*0094*/ 	.byte	0x00, 0xf4, 0x21, 0x00


	//----- nvinfo : EIATTR_KPARAM_INFO
	.align		4
.L_28:
        /*0098*/ 	.byte	0x04, 0x17
        /*009a*/ 	.short	(.L_30 - .L_29)
.L_29:
        /*009c*/ 	.word	0x00000000
        /*00a0*/ 	.short	0x0000
        /*00a2*/ 	.short	0x0000
        /*00a4*/ 	.byte	0x00, 0xf4, 0x21, 0x00


	//----- nvinfo : EIATTR_SPARSE_MMA_MASK
	.align		4
.L_30:
        /*00a8*/ 	.byte	0x03, 0x50
        /*00aa*/ 	.short	0x0000


	//----- nvinfo : EIATTR_MAXREG_COUNT
	.align		4
        /*00ac*/ 	.byte	0x03, 0x1b
        /*00ae*/ 	.short	0x00ff


	//----- nvinfo : EIATTR_EXIT_INSTR_OFFSETS
	.align		4
        /*00b0*/ 	.byte	0x04, 0x1c
        /*00b2*/ 	.short	(.L_32 - .L_31)


	//   ....[0]....
.L_31:
        /*00b4*/ 	.word	0x00000510


	//   ....[1]....
        /*00b8*/ 	.word	0x00000530


	//----- nvinfo : EIATTR_REQNTID
	.align		4
.L_32:
        /*00bc*/ 	.byte	0x04, 0x10
        /*00be*/ 	.short	(.L_34 - .L_33)
.L_33:
        /*00c0*/ 	.word	0x00000080
        /*00c4*/ 	.word	0x00000001
        /*00c8*/ 	.word	0x00000001


	//----- nvinfo : EIATTR_CBANK_PARAM_SIZE
	.align		4
.L_34:
        /*00cc*/ 	.byte	0x03, 0x19
        /*00ce*/ 	.short	0x004c


	//----- nvinfo : EIATTR_PARAM_CBANK
	.align		4
        /*00d0*/ 	.byte	0x04, 0x0a
        /*00d2*/ 	.short	(.L_36 - .L_35)
	.align		4
.L_35:
        /*00d4*/ 	.word	index@(.nv.constant0.triton_poi_fused_add_native_layer_norm_9)
        /*00d8*/ 	.short	0x0210
        /*00da*/ 	.short	0x004c


	//----- nvinfo : EIATTR_SW_WAR
	.align		4
.L_36:
        /*00dc*/ 	.byte	0x04, 0x36
        /*00de*/ 	.short	(.L_38 - .L_37)
.L_37:
        /*00e0*/ 	.word	0x00000008
.L_38:


//--------------------- .nv.callgraph             --------------------------
	.section	.nv.callgraph,"",@"SHT_CUDA_CALLGRAPH"
	.align	4
	.sectionentsize	8
	.align		4
        /*0000*/ 	.word	0x00000000
	.align		4
        /*0004*/ 	.word	0xffffffff
	.align		4
        /*0008*/ 	.word	0x00000000
	.align		4
        /*000c*/ 	.word	0xfffffffe
	.align		4
        /*0010*/ 	.word	0x00000000
	.align		4
        /*0014*/ 	.word	0xfffffffd
	.align		4
        /*0018*/ 	.word	0x00000000
	.align		4
        /*001c*/ 	.word	0xfffffffc


//--------------------- .nv.constant4             --------------------------
	.section	.nv.constant4,"a",@progbits
	.align	8
	.align		8
.nv.constant4:
        /*0000*/ 	.dword	_$_str


//--------------------- .text.triton_poi_fused_add_native_layer_norm_9 --------------------------
	.section	.text.triton_poi_fused_add_native_layer_norm_9,"ax",@progbits
	.align	128
        .global         triton_poi_fused_add_native_layer_norm_9
        .type           triton_poi_fused_add_native_layer_norm_9,@function
        .size           triton_poi_fused_add_native_layer_norm_9,(.L_x_1 - triton_poi_fused_add_native_layer_norm_9)
        .other          triton_poi_fused_add_native_layer_norm_9,@"STO_CUDA_ENTRY STV_DEFAULT"
triton_poi_fused_add_native_layer_norm_9:
.text.triton_poi_fused_add_native_layer_norm_9:
[----:B------:R-:W0:Y:S01]  /*0000*/  LDC R1, c[0x0][0x28] ;  /* 0x00000a00ff017b82 */ /* 0x000e220000000800 */
[----:B------:R-:W1:Y:S07]  /*0010*/  S2R R0, SR_TID.X ;  /* 0x0000000000007919 */ /* 0x000e6e0000002100 */
[----:B------:R-:W2:Y:S01]  /*0020*/  LDC.64 R10, c[0x0][0x230] ;  /* 0x00008c00ff0a7b82 */ /* 0x000ea20000000a00 */
[----:B------:R-:W-:Y:S01]  /*0030*/  HFMA2.MMA R22, -RZ, RZ, 0, 0 ;  /* 0x00000000ff167435 */ /* 0x000fe200000001ff */
[----:B------:R-:W-:Y:S01]  /*0040*/  ULDC.64 UR4, c[0x0][0x208] ;  /* 0x0000820000047ab9 */ /* 0x000fe20000000a00 */
[----:B------:R-:W3:Y:S05]  /*0050*/  S2R R23, SR_CTAID.X ;  /* 0x0000000000177919 */ /* 0x000eea0000002500 */
[----:B------:R-:W4:Y:S08]  /*0060*/  LDC.64 R2, c[0x0][0x238] ;  /* 0x00008e00ff027b82 */ /* 0x000f300000000a00 */
[----:B------:R-:W5:Y:S08]  /*0070*/  LDC.64 R18, c[0x0][0x210] ;  /* 0x00008400ff127b82 */ /* 0x000f700000000a00 */
[----:B------:R-:W4:Y:S01]  /*0080*/  LDC.64 R16, c[0x0][0x218] ;  /* 0x00008600ff107b82 */ /* 0x000f220000000a00 */
[----:B-1----:R-:W-:-:S07]  /*0090*/  SHF.L.U32 R0, R0, 0x1, RZ ;  /* 0x0000000100007819 */ /* 0x002fce00000006ff */
[----:B------:R-:W1:Y:S01]  /*00a0*/  LDC.64 R14, c[0x0][0x220] ;  /* 0x00008800ff0e7b82 */ /* 0x000e620000000a00 */
[----:B---3--:R-:W-:Y:S02]  /*00b0*/  SHF.R.S32.HI R6, RZ, 0x17, R23 ;  /* 0x00000017ff067819 */ /* 0x008fe40000011417 */
[----:B------:R-:W-:Y:S02]  /*00c0*/  LOP3.LUT R0, R0, 0xfe, RZ, 0xc0, !PT ;  /* 0x000000fe00007812 */ /* 0x000fe400078ec0ff */
[----:B------:R-:W-:-:S03]  /*00d0*/  SGXT R6, R6, 0x1 ;  /* 0x000000010606781a */ /* 0x000fc60000000200 */
[----:B------:R-:W3:Y:S01]  /*00e0*/  LDC.64 R20, c[0x0][0x228] ;  /* 0x00008a00ff147b82 */ /* 0x000ee20000000a00 */
[----:B------:R-:W-:-:S04]  /*00f0*/  LEA R23, R23, R0, 0x8 ;  /* 0x0000000017177211 */ /* 0x000fc800078e40ff */
[-C--:B------:R-:W-:Y:S02]  /*0100*/  LEA.HI R0, R6, R23.reuse, RZ, 0x4 ;  /* 0x0000001706007211 */ /* 0x080fe400078f20ff */
[----:B------:R-:W-:Y:S02]  /*0110*/  ISETP.GE.AND P0, PT, R23, 0x400, PT ;  /* 0x000004001700780c */ /* 0x000fe40003f06270 */
[----:B------:R-:W-:Y:S02]  /*0120*/  SHF.R.S32.HI R4, RZ, 0x4, R0 ;  /* 0x00000004ff047819 */ /* 0x000fe40000011400 */
[----:B------:R-:W-:Y:S02]  /*0130*/  SHF.R.S32.HI R0, RZ, 0x1f, R23 ;  /* 0x0000001fff007819 */ /* 0x000fe40000011417 */
[----:B------:R-:W-:Y:S02]  /*0140*/  LEA.HI R5, R4, R4, RZ, 0x4 ;  /* 0x0000000404057211 */ /* 0x000fe400078f20ff */
[----:B------:R-:W-:-:S02]  /*0150*/  LEA.HI R0, R0, R23, RZ, 0x2 ;  /* 0x0000001700007211 */ /* 0x000fc400078f10ff */
[----:B------:R-:W-:Y:S02]  /*0160*/  LOP3.LUT R5, R5, 0x3ffffff0, RZ, 0xc0, !PT ;  /* 0x3ffffff005057812 */ /* 0x000fe400078ec0ff */
[----:B------:R-:W-:-:S03]  /*0170*/  SHF.R.S32.HI R29, RZ, 0x2, R0 ;  /* 0x00000002ff1d7819 */ /* 0x000fc60000011400 */
[----:B------:R-:W-:Y:S01]  /*0180*/  IMAD.IADD R8, R4, 0x1, -R5 ;  /* 0x0000000104087824 */ /* 0x000fe200078e0a05 */
[----:B------:R-:W-:Y:S01]  /*0190*/  LOP3.LUT R4, R0, 0xfffffffc, RZ, 0xc0, !PT ;  /* 0xfffffffc00047812 */ /* 0x000fe200078ec0ff */
[----:B--2---:R-:W-:Y:S01]  /*01a0*/  IMAD.WIDE R10, R29, 0x4, R10 ;  /* 0x000000041d0a7825 */ /* 0x004fe200078e020a */
[----:B------:R-:W-:Y:S02]  /*01b0*/  LEA.HI R5, R6, R23, RZ, 0x6 ;  /* 0x0000001706057211 */ /* 0x000fe400078f30ff */
[----:B------:R-:W-:Y:S01]  /*01c0*/  IADD3 R25, R23, -R4, RZ ;  /* 0x8000000417197210 */ /* 0x000fe20007ffe0ff */
[----:B------:R-:W-:Y:S01]  /*01d0*/  IMAD.MOV.U32 R0, RZ, RZ, RZ ;  /* 0x000000ffff007224 */ /* 0x000fe200078e00ff */
[----:B------:R-:W-:Y:S01]  /*01e0*/  LOP3.LUT R12, R5, 0xffffffc0, RZ, 0xc0, !PT ;  /* 0xffffffc0050c7812 */ /* 0x000fe200078ec0ff */
[----:B----4-:R-:W-:Y:S01]  /*01f0*/  IMAD.WIDE R28, R29, 0x4, R2 ;  /* 0x000000041d1c7825 */ /* 0x010fe200078e0202 */
[----:B------:R-:W-:Y:S02]  /*0200*/  LEA R5, R8, R25, 0x2 ;  /* 0x0000001908057211 */ /* 0x000fe400078e10ff */
[----:B------:R-:W-:Y:S01]  /*0210*/  LEA.HI R6, R6, R23, RZ, 0x8 ;  /* 0x0000001706067211 */ /* 0x000fe200078f40ff */
[----:B------:R-:W2:Y:S01]  /*0220*/  LDC.64 R8, c[0x0][0x248] ;  /* 0x00009200ff087b82 */ /* 0x000ea20000000a00 */
[----:B------:R-:W-:Y:S01]  /*0230*/  IMAD.IADD R27, R23, 0x1, -R12 ;  /* 0x00000001171b7824 */ /* 0x000fe200078e0a0c */
[----:B------:R-:W-:-:S02]  /*0240*/  CS2R R2, SRZ ;  /* 0x0000000000027805 */ /* 0x000fc4000001ff00 */
[----:B------:R-:W-:Y:S01]  /*0250*/  SHF.R.S32.HI R6, RZ, 0x8, R6 ;  /* 0x00000008ff067819 */ /* 0x000fe20000011406 */
[C---:B-----5:R-:W-:Y:S01]  /*0260*/  IMAD.WIDE R18, R5.reuse, 0x4, R18 ;  /* 0x0000000405127825 */ /* 0x060fe200078e0212 */
[----:B------:R-:W4:Y:S02]  /*0270*/  @!P0 LDG.E.EL R22, desc[UR4][R28.64] ;  /* 0x000000041c168981 */ /* 0x000f24000c2e1900 */
[----:B------:R-:W5:Y:S01]  /*0280*/  LDC.64 R12, c[0x0][0x240] ;  /* 0x00009000ff0c7b82 */ /* 0x000f620000000a00 */
[----:B0-----:R-:W-:Y:S01]  /*0290*/  IMAD.WIDE R16, R5, 0x4, R16 ;  /* 0x0000000405107825 */ /* 0x001fe200078e0210 */
[----:B------:R-:W-:Y:S01]  /*02a0*/  CS2R R4, SRZ ;  /* 0x0000000000047805 */ /* 0x000fe2000001ff00 */
[----:B------:R0:W4:Y:S02]  /*02b0*/  @!P0 LDG.E.EL R0, desc[UR4][R28.64] ;  /* 0x000000041c008981 */ /* 0x000124000c2e1900 */
[----:B-1----:R-:W-:-:S03]  /*02c0*/  IMAD.WIDE R14, R25, 0x4, R14 ;  /* 0x00000004190e7825 */ /* 0x002fc600078e020e */
[----:B------:R-:W4:Y:S01]  /*02d0*/  @!P0 LDG.E.EL.64 R4, desc[UR4][R16.64] ;  /* 0x0000000410048981 */ /* 0x000f22000c2e1b00 */
[----:B------:R-:W-:Y:S01]  /*02e0*/  IMAD R27, R6, 0x40, R27 ;  /* 0x00000040061b7824 */ /* 0x000fe200078e021b */
[----:B------:R-:W-:Y:S02]  /*02f0*/  CS2R R6, SRZ ;  /* 0x0000000000067805 */ /* 0x000fe4000001ff00 */
[----:B------:R1:W4:Y:S01]  /*0300*/  @!P0 LDG.E.EL.64 R2, desc[UR4][R14.64] ;  /* 0x000000040e028981 */ /* 0x000322000c2e1b00 */
[----:B---3--:R-:W-:Y:S01]  /*0310*/  IMAD.WIDE R20, R27, 0x4, R20 ;  /* 0x000000041b147825 */ /* 0x008fe200078e0214 */
[----:B------:R-:W-:Y:S02]  /*0320*/  CS2R R26, SRZ ;  /* 0x00000000001a7805 */ /* 0x000fe4000001ff00 */
[----:B------:R2:W3:Y:S01]  /*0330*/  @!P0 LDG.E.EL.64 R6, desc[UR4][R18.64] ;  /* 0x0000000412068981 */ /* 0x0004e2000c2e1b00 */
[----:B0-----:R-:W-:Y:S01]  /*0340*/  MOV R28, RZ ;  /* 0x000000ff001c7202 */ /* 0x001fe20000000f00 */
[----:B------:R-:W-:-:S02]  /*0350*/  IMAD.MOV.U32 R24, RZ, RZ, RZ ;  /* 0x000000ffff187224 */ /* 0x000fc400078e00ff */
[----:B------:R-:W3:Y:S01]  /*0360*/  @!P0 LDG.E.EL.64 R26, desc[UR4][R20.64] ;  /* 0x00000004141a8981 */ /* 0x000ee2000c2e1b00 */
[----:B-1----:R-:W-:-:S03]  /*0370*/  CS2R R14, SRZ ;  /* 0x00000000000e7805 */ /* 0x002fc6000001ff00 */
[----:B------:R-:W3:Y:S01]  /*0380*/  @!P0 LDG.E.EL R28, desc[UR4][R10.64] ;  /* 0x000000040a1c8981 */ /* 0x000ee2000c2e1900 */
[----:B--2---:R-:W-:-:S03]  /*0390*/  IMAD.WIDE R18, R25, 0x4, R8 ;  /* 0x0000000419127825 */ /* 0x004fc600078e0208 */
[----:B------:R0:W2:Y:S01]  /*03a0*/  @!P0 LDG.E.EL R24, desc[UR4][R10.64] ;  /* 0x000000040a188981 */ /* 0x0000a2000c2e1900 */
[----:B------:R-:W-:Y:S01]  /*03b0*/  CS2R R8, SRZ ;  /* 0x0000000000087805 */ /* 0x000fe2000001ff00 */
[----:B-----5:R-:W-:Y:S02]  /*03c0*/  IMAD.WIDE R12, R25, 0x4, R12 ;  /* 0x00000004190c7825 */ /* 0x020fe400078e020c */
[----:B------:R-:W5:Y:S04]  /*03d0*/  @!P0 LDG.E.EL.64 R14, desc[UR4][R18.64] ;  /* 0x00000004120e8981 */ /* 0x000f68000c2e1b00 */
[----:B------:R-:W5:Y:S01]  /*03e0*/  @!P0 LDG.E.EL.64 R8, desc[UR4][R12.64] ;  /* 0x000000040c088981 */ /* 0x000f62000c2e1b00 */
[----:B0-----:R-:W0:Y:S02]  /*03f0*/  LDC.64 R10, c[0x0][0x250] ;  /* 0x00009400ff0a7b82 */ /* 0x001e240000000a00 */
[----:B0-----:R-:W-:-:S04]  /*0400*/  IMAD.WIDE R10, R23, 0x4, R10 ;  /* 0x00000004170a7825 */ /* 0x001fc800078e020a */
[----:B----4-:R-:W-:Y:S01]  /*0410*/  FADD R22, R22, 9.9999997473787516356e-06 ;  /* 0x3727c5ac16167421 */ /* 0x010fe20000000000 */
[----:B------:R-:W-:-:S05]  /*0420*/  FADD R0, R0, 9.9999997473787516356e-06 ;  /* 0x3727c5ac00007421 */ /* 0x000fca0000000000 */
[----:B------:R-:W0:Y:S01]  /*0430*/  MUFU.RSQ R22, R22 ;  /* 0x0000001600167308 */ /* 0x000e220000001400 */
[----:B------:R-:W-:Y:S01]  /*0440*/  FADD R17, R2, R4 ;  /* 0x0000000402117221 */ /* 0x000fe20000000000 */
[----:B------:R-:W-:-:S06]  /*0450*/  FADD R2, R3, R5 ;  /* 0x0000000503027221 */ /* 0x000fcc0000000000 */
[----:B------:R-:W1:Y:S01]  /*0460*/  MUFU.RSQ R0, R0 ;  /* 0x0000000000007308 */ /* 0x000e620000001400 */
[----:B---3--:R-:W-:Y:S01]  /*0470*/  FADD R17, R17, R6 ;  /* 0x0000000611117221 */ /* 0x008fe20000000000 */
[----:B------:R-:W-:-:S03]  /*0480*/  FADD R2, R2, R7 ;  /* 0x0000000702027221 */ /* 0x000fc60000000000 */
[----:B------:R-:W-:Y:S01]  /*0490*/  FADD R17, R17, R26 ;  /* 0x0000001a11117221 */ /* 0x000fe20000000000 */
[----:B------:R-:W-:-:S03]  /*04a0*/  FADD R27, R2, R27 ;  /* 0x0000001b021b7221 */ /* 0x000fc60000000000 */
[----:B------:R-:W-:Y:S01]  /*04b0*/  FADD R17, R17, -R28 ;  /* 0x8000001c11117221 */ /* 0x000fe20000000000 */
[----:B--2---:R-:W-:-:S03]  /*04c0*/  FADD R27, R27, -R24 ;  /* 0x800000181b1b7221 */ /* 0x004fc60000000000 */
[----:B0-----:R-:W-:Y:S01]  /*04d0*/  FMUL R17, R22, R17 ;  /* 0x0000001116117220 */ /* 0x001fe20000400000 */
[----:B-1----:R-:W-:-:S03]  /*04e0*/  FMUL R2, R0, R27 ;  /* 0x0000001b00027220 */ /* 0x002fc60000400000 */
[----:B-----5:R-:W-:Y:S01]  /*04f0*/  FFMA R8, R17, R8, R14 ;  /* 0x0000000811087223 */ /* 0x020fe2000000000e */
[----:B------:R-:W-:Y:S01]  /*0500*/  FFMA R9, R2, R9, R15 ;  /* 0x0000000902097223 */ /* 0x000fe2000000000f */
[----:B------:R-:W-:Y:S06]  /*0510*/  @P0 EXIT ;  /* 0x000000000000094d */ /* 0x000fec0003800000 */
[----:B------:R-:W-:Y:S01]  /*0520*/  STG.E.64 desc[UR4][R10.64], R8 ;  /* 0x000000080a007986 */ /* 0x000fe2000c101b04 */
[----:B------:R-:W-:Y:S05]  /*0530*/  EXIT ;  /* 0x000000000000794d */ /* 0x000fea0003800000 */
.L_x_0:
[----:B------:R-:W-:-:S00]  /*0540*/  BRA `(.L_x_0) ;  /* 0xfffffffc00fc7947 */ /* 0x000fc0000383ffff */
[----:B------:R-:W-:-:S00]  /*0550*/  NOP ;  /* 0x0000000000007918 */ /* 0x000fc00000000000 */
        /* <DEDUP_REMOVED lines=10> */
.L_x_1:


//--------------------- .nv.global.init           --------------------------
	.section	.nv.global.init,"aw",@progbits
.nv.global.init:
	.type		_$_str,@object
	.size		_$_str,(.L_0 - _$_str)
_$_str:
        /*0000*/ 	.byte	0x5f, 0x5f, 0x43, 0x55, 0x44, 0x41, 0x5f, 0x46, 0x54, 0x5a, 0x00
.L_0:


//--------------------- .nv.constant0.triton_poi_fused_add_native_layer_norm_9 --------------------------
	.section	.nv.constant0.triton_poi_fused_add_native_layer_norm_9,"a",@progbits
	.sectionflags	@""
	.align	4
.nv.constant0.triton_poi_fused_add_native_layer_norm_9:
	.zero		604
